	.headerflags	@"EF_CUDA_TEXMODE_UNIFIED EF_CUDA_64BIT_ADDRESS EF_CUDA_ACCELERATORS EF_CUDA_SM90 EF_CUDA_VIRTUAL_SM(EF_CUDA_SM90)"
	.elftype	@"ET_EXEC"


//--------------------- .nv.info                  --------------------------
	.section	.nv.info,"",@"SHT_CUDA_INFO"
	.align	4


	//----- nvinfo : EIATTR_REGCOUNT
	.align		4
        /*0000*/ 	.byte	0x04, 0x2f
        /*0002*/ 	.short	(.L_3 - .L_2)
	.align		4
.L_2:
        /*0004*/ 	.word	index@(triton_poi_fused__native_batch_norm_legit_no_training_cat_relu_75)
        /*0008*/ 	.word	0x00000016


	//----- nvinfo : EIATTR_MIN_STACK_SIZE
	.align		4
.L_3:
        /*000c*/ 	.byte	0x04, 0x12
        /*000e*/ 	.short	(.L_5 - .L_4)
	.align		4
.L_4:
        /*0010*/ 	.word	index@(triton_poi_fused__native_batch_norm_legit_no_training_cat_relu_75)
        /*0014*/ 	.word	0x00000000


	//----- nvinfo : EIATTR_FRAME_SIZE
	.align		4
.L_5:
        /*0018*/ 	.byte	0x04, 0x11
        /*001a*/ 	.short	(.L_7 - .L_6)
	.align		4
.L_6:
        /*001c*/ 	.word	index@(triton_poi_fused__native_batch_norm_legit_no_training_cat_relu_75)
        /*0020*/ 	.word	0x00000000


	//----- nvinfo : EIATTR_MIN_STACK_SIZE
	.align		4
.L_7:
        /*0024*/ 	.byte	0x04, 0x12
        /*0026*/ 	.short	(.L_9 - .L_8)
	.align		4
.L_8:
        /*0028*/ 	.word	index@(triton_poi_fused__native_batch_norm_legit_no_training_cat_relu_75)
        /*002c*/ 	.word	0x00000000
.L_9:


//--------------------- .nv.info.triton_poi_fused__native_batch_norm_legit_no_training_cat_relu_75 --------------------------
	.section	.nv.info.triton_poi_fused__native_batch_norm_legit_no_training_cat_relu_75,"",@"SHT_CUDA_INFO"
	.sectionflags	@""
	.align	4


	//----- nvinfo : EIATTR_CUDA_API_VERSION
	.align		4
        /*0000*/ 	.byte	0x04, 0x37
        /*0002*/ 	.short	(.L_11 - .L_10)
.L_10:
        /*0004*/ 	.word	0x0000007c


	//----- nvinfo : EIATTR_KPARAM_INFO
	.align		4
.L_11:
        /*0008*/ 	.byte	0x04, 0x17
        /*000a*/ 	.short	(.L_13 - .L_12)
.L_12:
        /*000c*/ 	.word	0x00000000
        /*0010*/ 	.short	0x0009
        /*0012*/ 	.short	0x0048
        /*0014*/ 	.byte	0x00, 0xf0, 0x11, 0x00


	//----- nvinfo : EIATTR_KPARAM_INFO
	.align		4
.L_13:
        /*0018*/ 	.byte	0x04, 0x17
        /*001a*/ 	.short	(.L_15 - .L_14)
.L_14:
        /*001c*/ 	.word	0x00000000
        /*0020*/ 	.short	0x0008
        /*0022*/ 	.short	0x0040
        /*0024*/ 	.byte	0x00, 0xf4, 0x21, 0x00


	//----- nvinfo : EIATTR_KPARAM_INFO
	.align		4
.L_15:
        /*0028*/ 	.byte	0x04, 0x17
        /*002a*/ 	.short	(.L_17 - .L_16)
.L_16:
        /*002c*/ 	.word	0x00000000
        /*0030*/ 	.short	0x0007
        /*0032*/ 	.short	0x0038
        /*0034*/ 	.byte	0x00, 0xf4, 0x21, 0x00


	//----- nvinfo : EIATTR_KPARAM_INFO
	.align		4
.L_17:
        /*0038*/ 	.byte	0x04, 0x17
        /*003a*/ 	.short	(.L_19 - .L_18)
.L_18:
        /*003c*/ 	.word	0x00000000
        /*0040*/ 	.short	0x0006
        /*0042*/ 	.short	0x0030
        /*0044*/ 	.byte	0x00, 0xf4, 0x21, 0x00


	//----- nvinfo : EIATTR_KPARAM_INFO
	.align		4
.L_19:
        /*0048*/ 	.byte	0x04, 0x17
        /*004a*/ 	.short	(.L_21 - .L_20)
.L_20:
        /*004c*/ 	.word	0x00000000
        /*0050*/ 	.short	0x0005
        /*0052*/ 	.short	0x0028
        /*0054*/ 	.byte	0x00, 0xf4, 0x21, 0x00


	//----- nvinfo : EIATTR_KPARAM_INFO
	.align		4
.L_21:
        /*0058*/ 	.byte	0x04, 0x17
        /*005a*/ 	.short	(.L_23 - .L_22)
.L_22:
        /*005c*/ 	.word	0x00000000
        /*0060*/ 	.short	0x0004
        /*0062*/ 	.short	0x0020
        /*0064*/ 	.byte	0x00, 0xf4, 0x21, 0x00


	//----- nvinfo : EIATTR_KPARAM_INFO
	.align		4
.L_23:
        /*0068*/ 	.byte	0x04, 0x17
        /*006a*/ 	.short	(.L_25 - .L_24)
.L_24:
        /*006c*/ 	.word	0x00000000
        /*0070*/ 	.short	0x0003
        /*0072*/ 	.short	0x0018
        /*0074*/ 	.byte	0x00, 0xf4, 0x21, 0x00


	//----- nvinfo : EIATTR_KPARAM_INFO
	.align		4
.L_25:
        /*0078*/ 	.byte	0x04, 0x17
        /*007a*/ 	.short	(.L_27 - .L_26)
.L_26:
        /*007c*/ 	.word	0x00000000
        /*0080*/ 	.short	0x0002
        /*0082*/ 	.short	0x0010
        /*0084*/ 	.byte	0x00, 0xf4, 0x21, 0x00


	//----- nvinfo : EIATTR_KPARAM_INFO
	.align		4
.L_27:
        /*0088*/ 	.byte	0x04, 0x17
        /*008a*/ 	.short	(.L_29 - .L_28)
.L_28:
        /*008c*/ 	.word	0x00000000
        /*0090*/ 	.short	0x0001
        /*0092*/ 	.short	0x0008
        /*0094*/ 	.byte	0x00, 0xf4, 0x21, 0x00


	//----- nvinfo : EIATTR_KPARAM_INFO
	.align		4
.L_29:
        /*0098*/ 	.byte	0x04, 0x17
        /*009a*/ 	.short	(.L_31 - .L_30)
.L_30:
        /*009c*/ 	.word	0x00000000
        /*00a0*/ 	.short	0x0000
        /*00a2*/ 	.short	0x0000
        /*00a4*/ 	.byte	0x00, 0xf4, 0x21, 0x00


	//----- nvinfo : EIATTR_SPARSE_MMA_MASK
	.align		4
.L_31:
        /*00a8*/ 	.byte	0x03, 0x50
        /*00aa*/ 	.short	0x0000


	//----- nvinfo : EIATTR_MAXREG_COUNT
	.align		4
        /*00ac*/ 	.byte	0x03, 0x1b
        /*00ae*/ 	.short	0x00ff


	//----- nvinfo : EIATTR_EXIT_INSTR_OFFSETS
	.align		4
        /*00b0*/ 	.byte	0x04, 0x1c
        /*00b2*/ 	.short	(.L_33 - .L_32)


	//   ....[0]....
.L_32:
        /*00b4*/ 	.word	0x00000570


	//   ....[1]....
        /*00b8*/ 	.word	0x00000590


	//----- nvinfo : EIATTR_REQNTID
	.align		4
.L_33:
        /*00bc*/ 	.byte	0x04, 0x10
        /*00be*/ 	.short	(.L_35 - .L_34)
.L_34:
        /*00c0*/ 	.word	0x00000080
        /*00c4*/ 	.word	0x00000001
        /*00c8*/ 	.word	0x00000001


	//----- nvinfo : EIATTR_CBANK_PARAM_SIZE
	.align		4
.L_35:
        /*00cc*/ 	.byte	0x03, 0x19
        /*00ce*/ 	.short	0x004c


	//----- nvinfo : EIATTR_PARAM_CBANK
	.align		4
        /*00d0*/ 	.byte	0x04, 0x0a
        /*00d2*/ 	.short	(.L_37 - .L_36)
	.align		4
.L_36:
        /*00d4*/ 	.word	index@(.nv.constant0.triton_poi_fused__native_batch_norm_legit_no_training_cat_relu_75)
        /*00d8*/ 	.short	0x0210
        /*00da*/ 	.short	0x004c


	//----- nvinfo : EIATTR_SW_WAR
	.align		4
.L_37:
        /*00dc*/ 	.byte	0x04, 0x36
        /*00de*/ 	.short	(.L_39 - .L_38)
.L_38:
        /*00e0*/ 	.word	0x00000008
.L_39:


//--------------------- .nv.callgraph             --------------------------
	.section	.nv.callgraph,"",@"SHT_CUDA_CALLGRAPH"
	.align	4
	.sectionentsize	8
	.align		4
        /*0000*/ 	.word	0x00000000
	.align		4
        /*0004*/ 	.word	0xffffffff
	.align		4
        /*0008*/ 	.word	0x00000000
	.align		4
        /*000c*/ 	.word	0xfffffffe
	.align		4
        /*0010*/ 	.word	0x00000000
	.align		4
        /*0014*/ 	.word	0xfffffffd
	.align		4
        /*0018*/ 	.word	0x00000000
	.align		4
        /*001c*/ 	.word	0xfffffffc


//--------------------- .nv.constant4             --------------------------
	.section	.nv.constant4,"a",@progbits
	.align	8
	.align		8
.nv.constant4:
        /*0000*/ 	.dword	_$_str
	.align		8
        /*0008*/ 	.dword	_$_str_$_2


//--------------------- .text.triton_poi_fused__native_batch_norm_legit_no_training_cat_relu_75 --------------------------
	.section	.text.triton_poi_fused__native_batch_norm_legit_no_training_cat_relu_75,"ax",@progbits
	.align	128
        .global         triton_poi_fused__native_batch_norm_legit_no_training_cat_relu_75
        .type           triton_poi_fused__native_batch_norm_legit_no_training_cat_relu_75,@function
        .size           triton_poi_fused__native_batch_norm_legit_no_training_cat_relu_75,(.L_x_1 - triton_poi_fused__native_batch_norm_legit_no_training_cat_relu_75)
        .other          triton_poi_fused__native_batch_norm_legit_no_training_cat_relu_75,@"STO_CUDA_ENTRY STV_DEFAULT"
triton_poi_fused__native_batch_norm_legit_no_training_cat_relu_75:
.text.triton_poi_fused__native_batch_norm_legit_no_training_cat_relu_75:
[----:B------:R-:W0:Y:S01]  /*0000*/  LDC R1, c[0x0][0x28] ;  /* 0x00000a00ff017b82 */ /* 0x000e220000000800 */
[----:B------:R-:W1:Y:S07]  /*0010*/  S2R R0, SR_TID.X ;  /* 0x0000000000007919 */ /* 0x000e6e0000002100 */
[----:B------:R-:W2:Y:S01]  /*0020*/  LDC.64 R4, c[0x0][0x230] ;  /* 0x00008c00ff047b82 */ /* 0x000ea20000000a00 */
[----:B------:R-:W-:Y:S01]  /*0030*/  ULDC.64 UR4, c[0x0][0x208] ;  /* 0x0000820000047ab9 */ /* 0x000fe20000000a00 */
[----:B------:R-:W-:Y:S01]  /*0040*/  ULDC.64 UR6, c[0x0][0x218] ;  /* 0x0000860000067ab9 */ /* 0x000fe20000000a00 */
[----:B------:R-:W3:Y:S05]  /*0050*/  S2R R3, SR_CTAID.X ;  /* 0x0000000000037919 */ /* 0x000eea0000002500 */
[----:B------:R-:W4:Y:S01]  /*0060*/  LDC.64 R12, c[0x0][0x210] ;  /* 0x00008400ff0c7b82 */ /* 0x000f220000000a00 */
[----:B-1----:R-:W-:-:S05]  /*0070*/  LOP3.LUT R0, R0, 0x7f, RZ, 0xc0, !PT ;  /* 0x0000007f00007812 */ /* 0x002fca00078ec0ff */
[----:B---3--:R-:W-:-:S04]  /*0080*/  IMAD R0, R3, 0x80, R0 ;  /* 0x0000008003007824 */ /* 0x008fc800078e0200 */
[C---:B------:R-:W-:Y:S01]  /*0090*/  IMAD.HI R8, R0.reuse, 0x38e38e39, RZ ;  /* 0x38e38e3900087827 */ /* 0x040fe200078e02ff */
[----:B------:R-:W-:Y:S02]  /*00a0*/  SHF.R.S32.HI R3, RZ, 0x1f, R0 ;  /* 0x0000001fff037819 */ /* 0x000fe40000011400 */
[----:B------:R-:W-:Y:S02]  /*00b0*/  ISETP.GE.AND P0, PT, R0, 0x2400, PT ;  /* 0x000024000000780c */ /* 0x000fe40003f06270 */
[----:B------:R-:W-:Y:S02]  /*00c0*/  LEA.HI R3, R3, R0, RZ, 0x2 ;  /* 0x0000000003037211 */ /* 0x000fe400078f10ff */
[----:B------:R-:W-:Y:S02]  /*00d0*/  SHF.R.U32.HI R11, RZ, 0x1f, R8 ;  /* 0x0000001fff0b7819 */ /* 0x000fe40000011608 */
[----:B------:R-:W-:Y:S02]  /*00e0*/  SHF.R.S32.HI R2, RZ, 0x2, R3 ;  /* 0x00000002ff027819 */ /* 0x000fe40000011403 */
[----:B------:R-:W-:-:S02]  /*00f0*/  LOP3.LUT R9, R3, 0xfffffffc, RZ, 0xc0, !PT ;  /* 0xfffffffc03097812 */ /* 0x000fc400078ec0ff */
[----:B------:R-:W-:Y:S01]  /*0100*/  LEA.HI.SX32 R11, R8, R11, 0x17 ;  /* 0x0000000b080b7211 */ /* 0x000fe200078fbaff */
[----:B------:R-:W-:-:S04]  /*0110*/  IMAD.HI R6, R2, 0x38e38e39, RZ ;  /* 0x38e38e3902067827 */ /* 0x000fc800078e02ff */
[----:B------:R-:W-:Y:S01]  /*0120*/  IMAD.IADD R9, R0, 0x1, -R9 ;  /* 0x0000000100097824 */ /* 0x000fe200078e0a09 */
[----:B------:R-:W-:-:S03]  /*0130*/  SHF.R.U32.HI R7, RZ, 0x1f, R6 ;  /* 0x0000001fff077819 */ /* 0x000fc60000011606 */
[----:B------:R-:W-:Y:S01]  /*0140*/  IMAD R9, R11, 0x80, R9 ;  /* 0x000000800b097824 */ /* 0x000fe200078e0209 */
[----:B------:R-:W-:-:S05]  /*0150*/  LEA.HI.SX32 R7, R6, R7, 0x19 ;  /* 0x0000000706077211 */ /* 0x000fca00078fcaff */
[----:B------:R-:W-:Y:S02]  /*0160*/  IMAD R3, R7, -0x240, R2 ;  /* 0xfffffdc007037824 */ /* 0x000fe400078e0202 */
[----:B------:R-:W-:Y:S02]  /*0170*/  IMAD.MOV.U32 R2, RZ, RZ, RZ ;  /* 0x000000ffff027224 */ /* 0x000fe400078e00ff */
[C---:B--2---:R-:W-:Y:S01]  /*0180*/  IMAD.WIDE R4, R3.reuse, 0x4, R4 ;  /* 0x0000000403047825 */ /* 0x044fe200078e0204 */
[----:B------:R-:W-:-:S03]  /*0190*/  LOP3.LUT R8, R3, 0xffffffe0, RZ, 0xc0, !PT ;  /* 0xffffffe003087812 */ /* 0x000fc600078ec0ff */
[----:B------:R-:W-:Y:S01]  /*01a0*/  IMAD.SHL.U32 R6, R3, 0x4, RZ ;  /* 0x0000000403067824 */ /* 0x000fe200078e00ff */
[----:B------:R1:W2:Y:S01]  /*01b0*/  @!P0 LDG.E.EL R2, desc[UR4][R4.64] ;  /* 0x0000000404028981 */ /* 0x0002a2000c2e1900 */
[----:B------:R-:W-:Y:S02]  /*01c0*/  SHF.R.S32.HI R7, RZ, 0x1f, R9 ;  /* 0x0000001fff077819 */ /* 0x000fe40000011409 */
[----:B------:R-:W-:Y:S02]  /*01d0*/  ISETP.NE.AND P5, PT, R8, 0x200, PT ;  /* 0x000002000800780c */ /* 0x000fe40003fa5270 */
[----:B------:R-:W-:Y:S02]  /*01e0*/  IADD3 R9, P1, R6, R9, RZ ;  /* 0x0000000906097210 */ /* 0x000fe40007f3e0ff */
[----:B------:R-:W-:Y:S02]  /*01f0*/  ISETP.LT.AND P6, PT, R0, 0x2400, !P5 ;  /* 0x000024000000780c */ /* 0x000fe40006fc1270 */
[----:B------:R-:W-:Y:S01]  /*0200*/  LEA.HI.X.SX32 R6, R6, R7, 0x1, P1 ;  /* 0x0000000706067211 */ /* 0x000fe200008f0eff */
[----:B------:R-:W-:-:S02]  /*0210*/  IMAD.SHL.U32 R16, R9, 0x4, RZ ;  /* 0x0000000409107824 */ /* 0x000fc400078e00ff */
[----:B-1----:R-:W-:Y:S01]  /*0220*/  IMAD.MOV.U32 R4, RZ, RZ, RZ ;  /* 0x000000ffff047224 */ /* 0x002fe200078e00ff */
[----:B------:R-:W-:Y:S02]  /*0230*/  SHF.L.U64.HI R17, R9, 0x2, R6 ;  /* 0x0000000209117819 */ /* 0x000fe40000010206 */
[----:B------:R-:W-:Y:S01]  /*0240*/  IADD3 R14, P1, R16, UR6, RZ ;  /* 0x00000006100e7c10 */ /* 0x000fe2000ff3e0ff */
[----:B------:R-:W1:Y:S03]  /*0250*/  LDC.64 R6, c[0x0][0x228] ;  /* 0x00008a00ff067b82 */ /* 0x000e660000000a00 */
[----:B------:R-:W-:Y:S01]  /*0260*/  IADD3.X R15, R17, UR7, RZ, P1, !PT ;  /* 0x00000007110f7c10 */ /* 0x000fe20008ffe4ff */
[----:B------:R-:W-:Y:S01]  /*0270*/  IMAD R8, R11, -0x900, R0 ;  /* 0xfffff7000b087824 */ /* 0x000fe200078e0200 */
[----:B------:R-:W-:Y:S01]  /*0280*/  ISETP.GT.AND P4, PT, R3, 0x21f, !P0 ;  /* 0x0000021f0300780c */ /* 0x000fe20004784270 */
[----:B------:R-:W-:-:S02]  /*0290*/  ULDC.64 UR6, c[0x0][0x220] ;  /* 0x0000880000067ab9 */ /* 0x000fc40000000a00 */
[----:B------:R4:W3:Y:S01]  /*02a0*/  @P6 LDG.E R4, desc[UR4][R14.64+-0x2000] ;  /* 0xffe000040e046981 */ /* 0x0008e2000c1e1900 */
[----:B------:R-:W-:Y:S01]  /*02b0*/  ISETP.GE.AND P1, PT, R3, 0x200, PT ;  /* 0x000002000300780c */ /* 0x000fe20003f26270 */
[----:B------:R-:W-:Y:S01]  /*02c0*/  IMAD R5, R11, 0x800, R8 ;  /* 0x000008000b057824 */ /* 0x000fe200078e0208 */
[----:B------:R-:W-:Y:S01]  /*02d0*/  IADD3 R16, P2, R16, UR6, RZ ;  /* 0x0000000610107c10 */ /* 0x000fe2000ff5e0ff */
[----:B------:R-:W5:Y:S01]  /*02e0*/  LDC.64 R10, c[0x0][0x238] ;  /* 0x00008e00ff0a7b82 */ /* 0x000f620000000a00 */
[----:B------:R-:W-:Y:S02]  /*02f0*/  ISETP.LT.AND P3, PT, R0, 0x2400, !P1 ;  /* 0x000024000000780c */ /* 0x000fe40004f61270 */
[----:B------:R-:W-:Y:S02]  /*0300*/  CS2R R18, SRZ ;  /* 0x0000000000127805 */ /* 0x000fe4000001ff00 */
[----:B------:R-:W-:Y:S01]  /*0310*/  IADD3.X R17, R17, UR7, RZ, P2, !PT ;  /* 0x0000000711117c10 */ /* 0x000fe200097fe4ff */
[----:B----4-:R-:W-:-:S02]  /*0320*/  IMAD.WIDE R14, R5, 0x4, R12 ;  /* 0x00000004050e7825 */ /* 0x010fc400078e020c */
[----:B------:R-:W4:Y:S02]  /*0330*/  LDC.64 R8, c[0x0][0x240] ;  /* 0x00009000ff087b82 */ /* 0x000f240000000a00 */
[----:B------:R-:W3:Y:S01]  /*0340*/  @P4 LDG.E R19, desc[UR4][R16.64+-0x2200] ;  /* 0xffde000410134981 */ /* 0x000ee2000c1e1900 */
[----:B------:R-:W-:Y:S01]  /*0350*/  IMAD.MOV.U32 R5, RZ, RZ, RZ ;  /* 0x000000ffff057224 */ /* 0x000fe200078e00ff */
[----:B------:R-:W-:Y:S01]  /*0360*/  CS2R R12, SRZ ;  /* 0x00000000000c7805 */ /* 0x000fe2000001ff00 */
[----:B-1----:R-:W-:-:S04]  /*0370*/  IMAD.WIDE R6, R3, 0x4, R6 ;  /* 0x0000000403067825 */ /* 0x002fc800078e0206 */
[----:B------:R-:W3:Y:S04]  /*0380*/  @P3 LDG.E R5, desc[UR4][R14.64] ;  /* 0x000000040e053981 */ /* 0x000ee8000c1e1900 */
[----:B------:R1:W3:Y:S01]  /*0390*/  @!P0 LDG.E.EL R12, desc[UR4][R6.64] ;  /* 0x00000004060c8981 */ /* 0x0002e2000c2e1900 */
[----:B-----5:R-:W-:-:S05]  /*03a0*/  IMAD.WIDE R10, R3, 0x4, R10 ;  /* 0x00000004030a7825 */ /* 0x020fca00078e020a */
[----:B------:R-:W5:Y:S01]  /*03b0*/  @!P0 LDG.E.EL R13, desc[UR4][R10.64] ;  /* 0x000000040a0d8981 */ /* 0x000f62000c2e1900 */
[----:B----4-:R-:W-:-:S05]  /*03c0*/  IMAD.WIDE R8, R3, 0x4, R8 ;  /* 0x0000000403087825 */ /* 0x010fca00078e0208 */
[----:B------:R4:W5:Y:S01]  /*03d0*/  @!P0 LDG.E.EL R18, desc[UR4][R8.64] ;  /* 0x0000000408128981 */ /* 0x000962000c2e1900 */
[----:B01----:R-:W-:Y:S02]  /*03e0*/  IMAD.MOV.U32 R6, RZ, RZ, 0x3e800000 ;  /* 0x3e800000ff067424 */ /* 0x003fe400078e00ff */
[----:B--2---:R-:W-:Y:S02]  /*03f0*/  FADD R16, R2, 9.9999997473787516356e-06 ;  /* 0x3727c5ac02107421 */ /* 0x004fe40000000000 */
[----:B------:R-:W0:Y:S02]  /*0400*/  LDC.64 R2, c[0x0][0x248] ;  /* 0x00009200ff027b82 */ /* 0x000e240000000a00 */
[----:B------:R-:W1:Y:S02]  /*0410*/  MUFU.SQRT R15, R16 ;  /* 0x00000010000f7308 */ /* 0x000e640000002000 */
[----:B-1----:R-:W-:Y:S02]  /*0420*/  FSETP.GT.AND P2, PT, R15, 8.50705917302346158658e+37, PT ;  /* 0x7e8000000f00780b */ /* 0x002fe40003f44000 */
[----:B---3--:R-:W-:-:S02]  /*0430*/  SEL R14, R4, RZ, P6 ;  /* 0x000000ff040e7207 */ /* 0x008fc40003000000 */
[----:B------:R-:W-:-:S09]  /*0440*/  FSETP.GEU.AND P6, PT, R15, 1.175494350822287508e-38, PT ;  /* 0x008000000f00780b */ /* 0x000fd20003fce000 */
[----:B------:R-:W-:-:S04]  /*0450*/  @P2 FMUL R15, R15, 0.25 ;  /* 0x3e8000000f0f2820 */ /* 0x000fc80000400000 */
[----:B------:R-:W-:-:S06]  /*0460*/  @!P6 FMUL R15, R15, 16777216 ;  /* 0x4b8000000f0fe820 */ /* 0x000fcc0000400000 */
[----:B------:R-:W1:Y:S01]  /*0470*/  MUFU.RCP R15, R15 ;  /* 0x0000000f000f7308 */ /* 0x000e620000001000 */
[----:B------:R-:W-:Y:S02]  /*0480*/  @P5 SEL R14, R19, RZ, P4 ;  /* 0x000000ff130e5207 */ /* 0x000fe40002000000 */
[----:B------:R-:W-:Y:S02]  /*0490*/  SEL R7, R5, RZ, P3 ;  /* 0x000000ff05077207 */ /* 0x000fe40001800000 */
[----:B------:R-:W-:Y:S01]  /*04a0*/  FSEL R6, R6, 1, P2 ;  /* 0x3f80000006067808 */ /* 0x000fe20001000000 */
[----:B------:R-:W2:Y:S01]  /*04b0*/  LDC.64 R4, c[0x0][0x250] ;  /* 0x00009400ff047b82 */ /* 0x000ea20000000a00 */
[----:B----4-:R-:W-:-:S03]  /*04c0*/  SEL R9, R7, R14, !P1 ;  /* 0x0000000e07097207 */ /* 0x010fc60004800000 */
[----:B------:R-:W-:Y:S02]  /*04d0*/  @!P6 FMUL R6, R6, 16777216 ;  /* 0x4b8000000606e820 */ /* 0x000fe40000400000 */
[----:B------:R-:W-:Y:S02]  /*04e0*/  FADD R12, R9, -R12 ;  /* 0x8000000c090c7221 */ /* 0x000fe40000000000 */
[----:B-1----:R-:W-:-:S04]  /*04f0*/  FMUL R7, R15, R6 ;  /* 0x000000060f077220 */ /* 0x002fc80000400000 */
[----:B------:R-:W-:Y:S01]  /*0500*/  FMUL R7, R12, R7 ;  /* 0x000000070c077220 */ /* 0x000fe20000400000 */
[----:B0-----:R-:W-:-:S04]  /*0510*/  IMAD.WIDE R2, R0, 0x4, R2 ;  /* 0x0000000400027825 */ /* 0x001fc800078e0202 */
[----:B-----5:R-:W-:Y:S01]  /*0520*/  FFMA R7, R7, R13, R18 ;  /* 0x0000000d07077223 */ /* 0x020fe20000000012 */
[----:B------:R0:W-:Y:S04]  /*0530*/  @!P0 STG.E desc[UR4][R2.64], R9 ;  /* 0x0000000902008986 */ /* 0x0001e8000c101904 */
[----:B------:R-:W-:Y:S01]  /*0540*/  FSETP.GEU.AND P1, PT, R7, RZ, PT ;  /* 0x000000ff0700720b */ /* 0x000fe20003f2e000 */
[----:B--2---:R-:W-:-:S03]  /*0550*/  IMAD.WIDE R4, R0, 0x4, R4 ;  /* 0x0000000400047825 */ /* 0x004fc600078e0204 */
[----:B------:R-:W-:Y:S01]  /*0560*/  FSEL R7, R7, RZ, P1 ;  /* 0x000000ff07077208 */ /* 0x000fe20000800000 */
[----:B0-----:R-:W-:Y:S08]  /*0570*/  @P0 EXIT ;  /* 0x000000000000094d */ /* 0x001ff00003800000 */
[----:B------:R-:W-:Y:S01]  /*0580*/  STG.E desc[UR4][R4.64], R7 ;  /* 0x0000000704007986 */ /* 0x000fe2000c101904 */
[----:B------:R-:W-:Y:S05]  /*0590*/  EXIT ;  /* 0x000000000000794d */ /* 0x000fea0003800000 */
.L_x_0:
[----:B------:R-:W-:-:S00]  /*05a0*/  BRA `(.L_x_0) ;  /* 0xfffffffc00fc7947 */ /* 0x000fc0000383ffff */
[----:B------:R-:W-:-:S00]  /*05b0*/  NOP ;  /* 0x0000000000007918 */ /* 0x000fc00000000000 */
        /* <DEDUP_REMOVED lines=12> */
.L_x_1:


//--------------------- .nv.global.init           --------------------------
	.section	.nv.global.init,"aw",@progbits
.nv.global.init:
	.type		_$_str,@object
	.size		_$_str,(_$_str_$_2 - _$_str)
_$_str:
        /*0000*/ 	.byte	0x5f, 0x5f, 0x43, 0x55, 0x44, 0x41, 0x5f, 0x46, 0x54, 0x5a, 0x00
	.type		_$_str_$_2,@object
	.size		_$_str_$_2,(.L_1 - _$_str_$_2)
_$_str_$_2:
        /*000b*/ 	.byte	0x5f, 0x5f, 0x43, 0x55, 0x44, 0x41, 0x5f, 0x50, 0x52, 0x45, 0x43, 0x5f, 0x53, 0x51, 0x52, 0x54
        /*001b*/ 	.byte	0x00
.L_1:


//--------------------- .nv.constant0.triton_poi_fused__native_batch_norm_legit_no_training_cat_relu_75 --------------------------
	.section	.nv.constant0.triton_poi_fused__native_batch_norm_legit_no_training_cat_relu_75,"a",@progbits
	.sectionflags	@""
	.align	4
.nv.constant0.triton_poi_fused__native_batch_norm_legit_no_training_cat_relu_75:
	.zero		604
